//
// Generated by NVIDIA NVVM Compiler
//
// Compiler Build ID: CL-36424714
// Cuda compilation tools, release 13.0, V13.0.88
// Based on NVVM 20.0.0
//

.version 9.0
.target sm_100
.address_size 64

	// .globl	candidate0

.visible .entry candidate0(
	.param .u64 .ptr .align 1 candidate0_param_0,
	.param .u64 .ptr .align 1 candidate0_param_1
)
.maxntid 32
{
	.reg .pred 	%p<8>;
	.reg .b32 	%r<22>;
	.reg .b32 	%f<34>;
	.reg .b64 	%rd<11>;

	ld.param.u64 	%rd4, [candidate0_param_0];
	ld.param.u64 	%rd5, [candidate0_param_1];
	cvta.to.global.u64 	%rd1, %rd5;
	cvta.to.global.u64 	%rd6, %rd4;
	mov.u32 	%r4, %ctaid.x;
	shl.b32 	%r5, %r4, 5;
	mov.u32 	%r6, %tid.x;
	or.b32  	%r7, %r5, %r6;
	mul.wide.u32 	%rd7, %r7, 4;
	add.s64 	%rd2, %rd6, %rd7;
	mul.hi.u32 	%r8, %r4, 1402438301;
	shr.u32 	%r9, %r8, 5;
	mul.lo.s32 	%r10, %r9, 98;
	sub.s32 	%r11, %r4, %r10;
	shl.b32 	%r12, %r11, 2;
	shr.u32 	%r13, %r6, 3;
	or.b32  	%r1, %r12, %r13;
	mul.hi.u32 	%r14, %r7, -1840700269;
	shr.u32 	%r15, %r14, 5;
	mul.lo.s32 	%r16, %r15, 56;
	sub.s32 	%r2, %r7, %r16;
	shl.b32 	%r17, %r2, 1;
	shl.b32 	%r18, %r4, 2;
	or.b32  	%r19, %r18, %r13;
	mul.hi.u32 	%r20, %r19, -1840700269;
	shr.u32 	%r21, %r20, 2;
	setp.lt.u32 	%p1, %r1, 7;
	setp.eq.s32 	%p2, %r2, 0;
	or.pred  	%p3, %p1, %p2;
	mad.lo.s32 	%r3, %r21, 224, %r17;
	mul.wide.u32 	%rd8, %r3, 4;
	add.s64 	%rd3, %rd1, %rd8;
	mov.f32 	%f29, 0fFF7FFFFD;
	@%p3 bra 	$L__BB0_2;
	ld.global.nc.f32 	%f29, [%rd3+-452];
$L__BB0_2:
	setp.lt.u32 	%p4, %r1, 7;
	mov.f32 	%f30, 0fFF7FFFFD;
	@%p4 bra 	$L__BB0_4;
	ld.global.nc.f32 	%f30, [%rd3+-448];
$L__BB0_4:
	setp.lt.u32 	%p5, %r1, 7;
	max.f32 	%f17, %f29, 0fFF7FFFFD;
	max.f32 	%f5, %f17, %f30;
	mov.f32 	%f31, 0fFF7FFFFD;
	@%p5 bra 	$L__BB0_6;
	ld.global.nc.f32 	%f31, [%rd3+-444];
$L__BB0_6:
	setp.eq.s32 	%p6, %r2, 0;
	max.f32 	%f8, %f5, %f31;
	mov.f32 	%f32, 0fFF7FFFFD;
	@%p6 bra 	$L__BB0_8;
	ld.global.nc.f32 	%f32, [%rd3+-4];
$L__BB0_8:
	setp.eq.s32 	%p7, %r2, 0;
	max.f32 	%f20, %f8, %f32;
	mul.wide.s32 	%rd9, %r3, 4;
	add.s64 	%rd10, %rd1, %rd9;
	ld.global.nc.f32 	%f21, [%rd10];
	max.f32 	%f22, %f20, %f21;
	ld.global.nc.f32 	%f23, [%rd3+4];
	max.f32 	%f11, %f22, %f23;
	mov.f32 	%f33, 0fFF7FFFFD;
	@%p7 bra 	$L__BB0_10;
	ld.global.nc.f32 	%f33, [%rd3+444];
$L__BB0_10:
	max.f32 	%f24, %f11, %f33;
	ld.global.nc.f32 	%f25, [%rd3+448];
	max.f32 	%f26, %f24, %f25;
	ld.global.nc.f32 	%f27, [%rd3+452];
	max.f32 	%f28, %f26, %f27;
	st.global.f32 	[%rd2], %f28;
	ret;

}


// ===== COMPILED SASS (sm_100) =====

	.target	sm_100

	.elftype	@"ET_EXEC"


//--------------------- .note.nv.tkinfo           --------------------------
	.section	.note.nv.tkinfo,"",@"SHT_NOTE"
	.sectionflags	@"SHF_NOTE_NV_TKINFO"
	.tkinfo
        /*0018*/ 	.word	0x00000002
        /*0030*/ 	.string	""
        /*0030*/ 	.string	"ptxas"
        /*0030*/ 	.string	"Cuda compilation tools, release 13.0, V13.0.88"
        /*0030*/ 	.string	"Build cuda_13.0.r13.0/compiler.36424714_0"
        /*0030*/ 	.string	"-arch sm_100 -m 64 "



//--------------------- .note.nv.cuinfo           --------------------------
	.section	.note.nv.cuinfo,"",@"SHT_NOTE"
	.sectionflags	@"SHF_NOTE_NV_CUINFO"
        /*0018*/ 	.short	0x0002
        /*001a*/ 	.short	0x0064
        /*001c*/ 	.short	0x0082
	.zero		2


//--------------------- .nv.info                  --------------------------
	.section	.nv.info,"",@"SHT_CUDA_INFO"
	.align	4


	//----- nvinfo : EIATTR_REGCOUNT
	.align		4
        /*0000*/ 	.byte	0x04, 0x2f
        /*0002*/ 	.short	(.L_1 - .L_0)
	.align		4
.L_0:
        /*0004*/ 	.word	index@(candidate0)
        /*0008*/ 	.word	0x00000014


	//----- nvinfo : EIATTR_FRAME_SIZE
	.align		4
.L_1:
        /*000c*/ 	.byte	0x04, 0x11
        /*000e*/ 	.short	(.L_3 - .L_2)
	.align		4
.L_2:
        /*0010*/ 	.word	index@(candidate0)
        /*0014*/ 	.word	0x00000000


	//----- nvinfo : EIATTR_MIN_STACK_SIZE
	.align		4
.L_3:
        /*0018*/ 	.byte	0x04, 0x12
        /*001a*/ 	.short	(.L_5 - .L_4)
	.align		4
.L_4:
        /*001c*/ 	.word	index@(candidate0)
        /*0020*/ 	.word	0x00000000
.L_5:


//--------------------- .nv.compat                --------------------------
	.section	.nv.compat,"",@"SHT_CUDA_COMPAT_INFO"
	.align	4
        /*0000*/ 	.byte	0x02, 0x09, 0x00, 0x00, 0x02, 0x02, 0x01, 0x00, 0x02, 0x05, 0x05, 0x00, 0x03, 0x07, 0x01, 0x01
        /*0010*/ 	.byte	0x02, 0x03, 0x00, 0x00, 0x02, 0x06, 0x01, 0x00, 0x04, 0x0b, 0x08, 0x00, 0x09, 0x00, 0x00, 0x00
        /*0020*/ 	.byte	0x00, 0x00, 0x00, 0x00


//--------------------- .nv.info.candidate0       --------------------------
	.section	.nv.info.candidate0,"",@"SHT_CUDA_INFO"
	.sectionflags	@""
	.align	4


	//----- nvinfo : EIATTR_CUDA_API_VERSION
	.align		4
        /*0000*/ 	.byte	0x04, 0x37
        /*0002*/ 	.short	(.L_7 - .L_6)
.L_6:
        /*0004*/ 	.word	0x00000082


	//----- nvinfo : EIATTR_KPARAM_INFO
	.align		4
.L_7:
        /*0008*/ 	.byte	0x04, 0x17
        /*000a*/ 	.short	(.L_9 - .L_8)
.L_8:
        /*000c*/ 	.word	0x00000000
        /*0010*/ 	.short	0x0001
        /*0012*/ 	.short	0x0008
        /*0014*/ 	.byte	0x00, 0xf5, 0x21, 0x00


	//----- nvinfo : EIATTR_KPARAM_INFO
	.align		4
.L_9:
        /*0018*/ 	.byte	0x04, 0x17
        /*001a*/ 	.short	(.L_11 - .L_10)
.L_10:
        /*001c*/ 	.word	0x00000000
        /*0020*/ 	.short	0x0000
        /*0022*/ 	.short	0x0000
        /*0024*/ 	.byte	0x00, 0xf5, 0x21, 0x00


	//----- nvinfo : EIATTR_SPARSE_MMA_MASK
	.align		4
.L_11:
        /*0028*/ 	.byte	0x03, 0x50
        /*002a*/ 	.short	0x0000


	//----- nvinfo : EIATTR_MAXREG_COUNT
	.align		4
        /*002c*/ 	.byte	0x03, 0x1b
        /*002e*/ 	.short	0x00ff


	//----- nvinfo : EIATTR_MERCURY_ISA_VERSION
	.align		4
        /*0030*/ 	.byte	0x03, 0x5f
        /*0032*/ 	.short	0x0101


	//----- nvinfo : EIATTR_VRC_CTA_INIT_COUNT
	.align		4
        /*0034*/ 	.byte	0x02, 0x4a
	.zero		1
	.zero		1


	//----- nvinfo : EIATTR_EXIT_INSTR_OFFSETS
	.align		4
        /*0038*/ 	.byte	0x04, 0x1c
        /*003a*/ 	.short	(.L_13 - .L_12)


	//   ....[0]....
.L_12:
        /*003c*/ 	.word	0x00000320


	//----- nvinfo : EIATTR_MAX_THREADS
	.align		4
.L_13:
        /*0040*/ 	.byte	0x04, 0x05
        /*0042*/ 	.short	(.L_15 - .L_14)
.L_14:
        /*0044*/ 	.word	0x00000020
        /*0048*/ 	.word	0x00000001
        /*004c*/ 	.word	0x00000001


	//----- nvinfo : EIATTR_CBANK_PARAM_SIZE
	.align		4
.L_15:
        /*0050*/ 	.byte	0x03, 0x19
        /*0052*/ 	.short	0x0010


	//----- nvinfo : EIATTR_PARAM_CBANK
	.align		4
        /*0054*/ 	.byte	0x04, 0x0a
        /*0056*/ 	.short	(.L_17 - .L_16)
	.align		4
.L_16:
        /*0058*/ 	.word	index@(.nv.constant0.candidate0)
        /*005c*/ 	.short	0x0380
        /*005e*/ 	.short	0x0010


	//----- nvinfo : EIATTR_SW_WAR
	.align		4
.L_17:
        /*0060*/ 	.byte	0x04, 0x36
        /*0062*/ 	.short	(.L_19 - .L_18)
.L_18:
        /*0064*/ 	.word	0x00000008
.L_19:


//--------------------- .nv.callgraph             --------------------------
	.section	.nv.callgraph,"",@"SHT_CUDA_CALLGRAPH"
	.align	4
	.sectionentsize	8
	.align		4
        /*0000*/ 	.word	0x00000000
	.align		4
        /*0004*/ 	.word	0xffffffff
	.align		4
        /*0008*/ 	.word	0x00000000
	.align		4
        /*000c*/ 	.word	0xfffffffe
	.align		4
        /*0010*/ 	.word	0x00000000
	.align		4
        /*0014*/ 	.word	0xfffffffd
	.align		4
        /*0018*/ 	.word	0x00000000
	.align		4
        /*001c*/ 	.word	0xfffffffc


//--------------------- .text.candidate0          --------------------------
	.section	.text.candidate0,"ax",@progbits
	.align	128
        .global         candidate0
        .type           candidate0,@function
        .size           candidate0,(.L_x_1 - candidate0)
        .other          candidate0,@"STO_CUDA_ENTRY STV_DEFAULT"
candidate0:
.text.candidate0:
[----:B------:R-:W-:Y:S01]  /*0000*/  LDC R1, c[0x0][0x37c] ;  /* 0x0000df00ff017b82 */ /* 0x000fe20000000800 */
[----:B------:R-:W0:Y:S07]  /*0010*/  S2R R0, SR_TID.X ;  /* 0x0000000000007919 */ /* 0x000e2e0000002100 */
[----:B------:R-:W1:Y:S01]  /*0020*/  S2UR UR6, SR_CTAID.X ;  /* 0x00000000000679c3 */ /* 0x000e620000002500 */
[----:B------:R-:W-:Y:S02]  /*0030*/  IMAD.MOV.U32 R11, RZ, RZ, -0x800003 ;  /* 0xff7ffffdff0b7424 */ /* 0x000fe400078e00ff */
[----:B------:R-:W-:-:S05]  /*0040*/  IMAD.MOV.U32 R8, RZ, RZ, -0x800003 ;  /* 0xff7ffffdff087424 */ /* 0x000fca00078e00ff */
[----:B------:R-:W2:Y:S01]  /*0050*/  LDC.64 R2, c[0x0][0x388] ;  /* 0x0000e200ff027b82 */ /* 0x000ea20000000a00 */
[----:B-1----:R-:W-:Y:S02]  /*0060*/  USHF.L.U32 UR7, UR6, 0x5, URZ ;  /* 0x0000000506077899 */ /* 0x002fe400080006ff */
[----:B------:R-:W-:-:S04]  /*0070*/  UIMAD.WIDE.U32 UR4, UR6, 0x5397829d, URZ ;  /* 0x5397829d060478a5 */ /* 0x000fc8000f8e00ff */
[----:B------:R-:W-:Y:S01]  /*0080*/  USHF.R.U32.HI UR5, URZ, 0x5, UR5 ;  /* 0x00000005ff057899 */ /* 0x000fe20008011605 */
[----:B0-----:R-:W-:Y:S01]  /*0090*/  LOP3.LUT R9, R0, UR7, RZ, 0xfc, !PT ;  /* 0x0000000700097c12 */ /* 0x001fe2000f8efcff */
[----:B------:R-:W-:Y:S01]  /*00a0*/  USHF.L.U32 UR7, UR6, 0x2, URZ ;  /* 0x0000000206077899 */ /* 0x000fe200080006ff */
[----:B------:R-:W-:Y:S01]  /*00b0*/  SHF.R.U32.HI R0, RZ, 0x3, R0 ;  /* 0x00000003ff007819 */ /* 0x000fe20000011600 */
[----:B------:R-:W-:Y:S02]  /*00c0*/  UIMAD UR5, UR5, -0x62, UR6 ;  /* 0xffffff9e050578a4 */ /* 0x000fe4000f8e0206 */
[----:B------:R-:W-:Y:S02]  /*00d0*/  IMAD.HI.U32 R4, R9, -0x6db6db6d, RZ ;  /* 0x9249249309047827 */ /* 0x000fe400078e00ff */
[----:B------:R-:W-:Y:S01]  /*00e0*/  LOP3.LUT R5, R0, UR7, RZ, 0xfc, !PT ;  /* 0x0000000700057c12 */ /* 0x000fe2000f8efcff */
[----:B------:R-:W-:Y:S02]  /*00f0*/  USHF.L.U32 UR5, UR5, 0x2, URZ ;  /* 0x0000000205057899 */ /* 0x000fe400080006ff */
[----:B------:R-:W-:-:S02]  /*0100*/  SHF.R.U32.HI R4, RZ, 0x5, R4 ;  /* 0x00000005ff047819 */ /* 0x000fc40000011604 */
[----:B------:R-:W-:Y:S01]  /*0110*/  IMAD.HI.U32 R5, R5, -0x6db6db6d, RZ ;  /* 0x9249249305057827 */ /* 0x000fe200078e00ff */
[----:B------:R-:W0:Y:S01]  /*0120*/  LDCU.64 UR6, c[0x0][0x358] ;  /* 0x00006b00ff0677ac */ /* 0x000e220008000a00 */
[----:B------:R-:W-:Y:S02]  /*0130*/  LOP3.LUT R0, R0, UR5, RZ, 0xfc, !PT ;  /* 0x0000000500007c12 */ /* 0x000fe4000f8efcff */
[----:B------:R-:W-:Y:S01]  /*0140*/  IMAD R4, R4, -0x38, R9 ;  /* 0xffffffc804047824 */ /* 0x000fe200078e0209 */
[----:B------:R-:W-:Y:S02]  /*0150*/  SHF.R.U32.HI R5, RZ, 0x2, R5 ;  /* 0x00000002ff057819 */ /* 0x000fe40000011605 */
[----:B------:R-:W-:Y:S02]  /*0160*/  ISETP.GE.U32.AND P2, PT, R0, 0x7, PT ;  /* 0x000000070000780c */ /* 0x000fe40003f46070 */
[----:B------:R-:W-:Y:S01]  /*0170*/  ISETP.NE.AND P1, PT, R4, RZ, PT ;  /* 0x000000ff0400720c */ /* 0x000fe20003f25270 */
[----:B------:R-:W-:-:S03]  /*0180*/  IMAD R5, R5, 0x70, R4 ;  /* 0x0000007005057824 */ /* 0x000fc600078e0204 */
[----:B------:R-:W-:Y:S01]  /*0190*/  ISETP.LT.U32.OR P0, PT, R0, 0x7, !P1 ;  /* 0x000000070000780c */ /* 0x000fe20004f01470 */
[----:B------:R-:W-:Y:S02]  /*01a0*/  IMAD.SHL.U32 R7, R5, 0x2, RZ ;  /* 0x0000000205077824 */ /* 0x000fe400078e00ff */
[----:B------:R-:W-:Y:S02]  /*01b0*/  IMAD.MOV.U32 R0, RZ, RZ, -0x800003 ;  /* 0xff7ffffdff007424 */ /* 0x000fe400078e00ff */
[----:B--2---:R-:W-:-:S05]  /*01c0*/  IMAD.WIDE.U32 R4, R7, 0x4, R2 ;  /* 0x0000000407047825 */ /* 0x004fca00078e0002 */
[----:B0-----:R-:W2:Y:S01]  /*01d0*/  @P2 LDG.E.CONSTANT R11, desc[UR6][R4.64+-0x1c0] ;  /* 0xfffe4006040b2981 */ /* 0x001ea2000c1e9900 */
[----:B------:R-:W-:Y:S02]  /*01e0*/  IMAD.WIDE R2, R7, 0x4, R2 ;  /* 0x0000000407027825 */ /* 0x000fe400078e0202 */
[----:B------:R-:W0:Y:S01]  /*01f0*/  LDC.64 R6, c[0x0][0x380] ;  /* 0x0000e000ff067b82 */ /* 0x000e220000000a00 */
[----:B------:R-:W2:Y:S01]  /*0200*/  @!P0 LDG.E.CONSTANT R0, desc[UR6][R4.64+-0x1c4] ;  /* 0xfffe3c0604008981 */ /* 0x000ea2000c1e9900 */
[----:B------:R-:W-:-:S03]  /*0210*/  IMAD.MOV.U32 R10, RZ, RZ, -0x800003 ;  /* 0xff7ffffdff0a7424 */ /* 0x000fc600078e00ff */
[----:B------:R-:W3:Y:S01]  /*0220*/  @P2 LDG.E.CONSTANT R8, desc[UR6][R4.64+-0x1bc] ;  /* 0xfffe440604082981 */ /* 0x000ee2000c1e9900 */
[----:B------:R-:W-:-:S03]  /*0230*/  IMAD.MOV.U32 R12, RZ, RZ, -0x800003 ;  /* 0xff7ffffdff0c7424 */ /* 0x000fc600078e00ff */
[----:B------:R-:W4:Y:S04]  /*0240*/  LDG.E.CONSTANT R3, desc[UR6][R2.64] ;  /* 0x0000000602037981 */ /* 0x000f28000c1e9900 */
[----:B------:R-:W4:Y:S04]  /*0250*/  @P1 LDG.E.CONSTANT R10, desc[UR6][R4.64+-0x4] ;  /* 0xfffffc06040a1981 */ /* 0x000f28000c1e9900 */
[----:B------:R-:W5:Y:S04]  /*0260*/  LDG.E.CONSTANT R13, desc[UR6][R4.64+0x4] ;  /* 0x00000406040d7981 */ /* 0x000f68000c1e9900 */
[----:B------:R-:W5:Y:S04]  /*0270*/  @P1 LDG.E.CONSTANT R12, desc[UR6][R4.64+0x1bc] ;  /* 0x0001bc06040c1981 */ /* 0x000f68000c1e9900 */
[----:B------:R-:W5:Y:S04]  /*0280*/  LDG.E.CONSTANT R15, desc[UR6][R4.64+0x1c0] ;  /* 0x0001c006040f7981 */ /* 0x000f68000c1e9900 */
[----:B------:R-:W5:Y:S01]  /*0290*/  LDG.E.CONSTANT R17, desc[UR6][R4.64+0x1c4] ;  /* 0x0001c40604117981 */ /* 0x000f62000c1e9900 */
[----:B--2---:R-:W-:-:S04]  /*02a0*/  FMNMX3 R11, R0, -3.40282306073709652508e+38, R11, !PT ;  /* 0xff7ffffd000b7876 */ /* 0x004fc8000780000b */
[----:B---3--:R-:W-:-:S04]  /*02b0*/  FMNMX R8, R11, R8, !PT ;  /* 0x000000080b087209 */ /* 0x008fc80007800000 */
[----:B----4-:R-:W-:-:S04]  /*02c0*/  FMNMX3 R10, R8, R10, R3, !PT ;  /* 0x0000000a080a7276 */ /* 0x010fc80007800003 */
[----:B-----5:R-:W-:Y:S01]  /*02d0*/  FMNMX R10, R10, R13, !PT ;  /* 0x0000000d0a0a7209 */ /* 0x020fe20007800000 */
[----:B0-----:R-:W-:-:S03]  /*02e0*/  IMAD.WIDE.U32 R2, R9, 0x4, R6 ;  /* 0x0000000409027825 */ /* 0x001fc600078e0006 */
[----:B------:R-:W-:-:S04]  /*02f0*/  FMNMX3 R12, R10, R12, R15, !PT ;  /* 0x0000000c0a0c7276 */ /* 0x000fc8000780000f */
[----:B------:R-:W-:-:S05]  /*0300*/  FMNMX R17, R12, R17, !PT ;  /* 0x000000110c117209 */ /* 0x000fca0007800000 */
[----:B------:R-:W-:Y:S01]  /*0310*/  STG.E desc[UR6][R2.64], R17 ;  /* 0x0000001102007986 */ /* 0x000fe2000c101906 */
[----:B------:R-:W-:Y:S05]  /*0320*/  EXIT ;  /* 0x000000000000794d */ /* 0x000fea0003800000 */
.L_x_0:
[----:B------:R-:W-:-:S00]  /*0330*/  BRA `(.L_x_0) ;  /* 0xfffffffc00fc7947 */ /* 0x000fc0000383ffff */
[----:B------:R-:W-:-:S00]  /*0340*/  NOP ;  /* 0x0000000000007918 */ /* 0x000fc00000000000 */
        /* <DEDUP_REMOVED lines=11> */
.L_x_1:


//--------------------- .nv.shared.reserved.0     --------------------------
	.section	.nv.shared.reserved.0,"aw",@nobits
	.weak		__nv_reservedSMEM_offset_0_alias
	.size		__nv_reservedSMEM_offset_0_alias, 0, 64
	.other		__nv_reservedSMEM_offset_0_alias,@"STO_CUDA_RESERVED_SHARED STV_DEFAULT"
__nv_reservedSMEM_offset_0_alias:
	.zero		0
	.zero		64


//--------------------- .nv.constant0.candidate0  --------------------------
	.section	.nv.constant0.candidate0,"a",@progbits
	.sectionflags	@""
	.align	4
.nv.constant0.candidate0:
	.zero		912


//--------------------- SYMBOLS --------------------------

	.type		.nv.reservedSmem.offset0,@object
	.size		.nv.reservedSmem.offset0,0x4
